//
// Generated by NVIDIA NVVM Compiler
//
// Compiler Build ID: CL-36424714
// Cuda compilation tools, release 13.0, V13.0.88
// Based on NVVM 20.0.0
//

.version 9.0
.target sm_100
.address_size 64

	// .globl	_Z12helloFromGPUv
.extern .func  (.param .b32 func_retval0) vprintf
(
	.param .b64 vprintf_param_0,
	.param .b64 vprintf_param_1
)
;
.global .align 1 .b8 $str[46] = {72, 101, 108, 108, 111, 44, 32, 71, 80, 85, 32, 87, 111, 114, 108, 100, 32, 102, 114, 111, 109, 32, 116, 104, 114, 101, 97, 100, 32, 37, 100, 32, 105, 110, 32, 98, 108, 111, 99, 107, 32, 37, 100, 33, 10};

.visible .entry _Z12helloFromGPUv()
{
	.local .align 8 .b8 	__local_depot0[8];
	.reg .b64 	%SP;
	.reg .b64 	%SPL;
	.reg .b32 	%r<5>;
	.reg .b64 	%rd<5>;

	mov.u64 	%SPL, __local_depot0;
	cvta.local.u64 	%SP, %SPL;
	add.u64 	%rd1, %SP, 0;
	add.u64 	%rd2, %SPL, 0;
	mov.u32 	%r1, %tid.x;
	mov.u32 	%r2, %ctaid.x;
	st.local.v2.u32 	[%rd2], {%r1, %r2};
	mov.u64 	%rd3, $str;
	cvta.global.u64 	%rd4, %rd3;
	{ // callseq 0, 0
	.param .b64 param0;
	st.param.b64 	[param0], %rd4;
	.param .b64 param1;
	st.param.b64 	[param1], %rd1;
	.param .b32 retval0;
	call.uni (retval0), 
	vprintf, 
	(
	param0, 
	param1
	);
	ld.param.b32 	%r3, [retval0];
	} // callseq 0
	ret;

}


// ===== COMPILED SASS (sm_100) =====

	.target	sm_100

	.elftype	@"ET_EXEC"


//--------------------- .note.nv.tkinfo           --------------------------
	.section	.note.nv.tkinfo,"",@"SHT_NOTE"
	.sectionflags	@"SHF_NOTE_NV_TKINFO"
	.tkinfo
        /*0018*/ 	.word	0x00000002
        /*0030*/ 	.string	""
        /*0030*/ 	.string	"ptxas"
        /*0030*/ 	.string	"Cuda compilation tools, release 13.0, V13.0.88"
        /*0030*/ 	.string	"Build cuda_13.0.r13.0/compiler.36424714_0"
        /*0030*/ 	.string	"-arch sm_100 -m 64 "



//--------------------- .note.nv.cuinfo           --------------------------
	.section	.note.nv.cuinfo,"",@"SHT_NOTE"
	.sectionflags	@"SHF_NOTE_NV_CUINFO"
        /*0018*/ 	.short	0x0002
        /*001a*/ 	.short	0x0064
        /*001c*/ 	.short	0x0082
	.zero		2


//--------------------- .nv.info                  --------------------------
	.section	.nv.info,"",@"SHT_CUDA_INFO"
	.align	4


	//----- nvinfo : EIATTR_REGCOUNT
	.align		4
        /*0000*/ 	.byte	0x04, 0x2f
        /*0002*/ 	.short	(.L_2 - .L_1)
	.align		4
.L_1:
        /*0004*/ 	.word	index@(_Z12helloFromGPUv)
        /*0008*/ 	.word	0x00000018


	//----- nvinfo : EIATTR_FRAME_SIZE
	.align		4
.L_2:
        /*000c*/ 	.byte	0x04, 0x11
        /*000e*/ 	.short	(.L_4 - .L_3)
	.align		4
.L_3:
        /*0010*/ 	.word	index@(_Z12helloFromGPUv)
        /*0014*/ 	.word	0x00000008


	//----- nvinfo : EIATTR_MIN_STACK_SIZE
	.align		4
.L_4:
        /*0018*/ 	.byte	0x04, 0x12
        /*001a*/ 	.short	(.L_6 - .L_5)
	.align		4
.L_5:
        /*001c*/ 	.word	index@(_Z12helloFromGPUv)
        /*0020*/ 	.word	0x00000008
.L_6:


//--------------------- .nv.compat                --------------------------
	.section	.nv.compat,"",@"SHT_CUDA_COMPAT_INFO"
	.align	4
        /*0000*/ 	.byte	0x02, 0x09, 0x00, 0x00, 0x02, 0x02, 0x01, 0x00, 0x02, 0x05, 0x05, 0x00, 0x03, 0x07, 0x01, 0x01
        /*0010*/ 	.byte	0x02, 0x03, 0x00, 0x00, 0x02, 0x06, 0x01, 0x00, 0x04, 0x0b, 0x08, 0x00, 0x09, 0x00, 0x00, 0x00
        /*0020*/ 	.byte	0x00, 0x00, 0x00, 0x00


//--------------------- .nv.info._Z12helloFromGPUv --------------------------
	.section	.nv.info._Z12helloFromGPUv,"",@"SHT_CUDA_INFO"
	.sectionflags	@""
	.align	4


	//----- nvinfo : EIATTR_CUDA_API_VERSION
	.align		4
        /*0000*/ 	.byte	0x04, 0x37
        /*0002*/ 	.short	(.L_8 - .L_7)
.L_7:
        /*0004*/ 	.word	0x00000082


	//----- nvinfo : EIATTR_SPARSE_MMA_MASK
	.align		4
.L_8:
        /*0008*/ 	.byte	0x03, 0x50
        /*000a*/ 	.short	0x0000


	//----- nvinfo : EIATTR_MAXREG_COUNT
	.align		4
        /*000c*/ 	.byte	0x03, 0x1b
        /*000e*/ 	.short	0x00ff


	//----- nvinfo : EIATTR_EXTERNS
	.align		4
        /*0010*/ 	.byte	0x04, 0x0f
        /*0012*/ 	.short	(.L_10 - .L_9)


	//   ....[0]....
	.align		4
.L_9:
        /*0014*/ 	.word	index@(vprintf)


	//----- nvinfo : EIATTR_MERCURY_ISA_VERSION
	.align		4
.L_10:
        /*0018*/ 	.byte	0x03, 0x5f
        /*001a*/ 	.short	0x0101


	//----- nvinfo : EIATTR_VRC_CTA_INIT_COUNT
	.align		4
        /*001c*/ 	.byte	0x02, 0x4a
	.zero		1
	.zero		1


	//----- nvinfo : EIATTR_SYSCALL_OFFSETS
	.align		4
        /*0020*/ 	.byte	0x04, 0x46
        /*0022*/ 	.short	(.L_12 - .L_11)


	//   ....[0]....
.L_11:
        /*0024*/ 	.word	0x000000f0


	//----- nvinfo : EIATTR_EXIT_INSTR_OFFSETS
	.align		4
.L_12:
        /*0028*/ 	.byte	0x04, 0x1c
        /*002a*/ 	.short	(.L_14 - .L_13)


	//   ....[0]....
.L_13:
        /*002c*/ 	.word	0x00000100


	//----- nvinfo : EIATTR_SW_WAR
	.align		4
.L_14:
        /*0030*/ 	.byte	0x04, 0x36
        /*0032*/ 	.short	(.L_16 - .L_15)
.L_15:
        /*0034*/ 	.word	0x00000008
.L_16:


//--------------------- .nv.callgraph             --------------------------
	.section	.nv.callgraph,"",@"SHT_CUDA_CALLGRAPH"
	.align	4
	.sectionentsize	8
	.align		4
        /*0000*/ 	.word	0x00000000
	.align		4
        /*0004*/ 	.word	0xffffffff
	.align		4
        /*0008*/ 	.word	index@(_Z12helloFromGPUv)
	.align		4
        /*000c*/ 	.word	index@(vprintf)
	.align		4
        /*0010*/ 	.word	0x00000000
	.align		4
        /*0014*/ 	.word	0xfffffffe
	.align		4
        /*0018*/ 	.word	0x00000000
	.align		4
        /*001c*/ 	.word	0xfffffffd
	.align		4
        /*0020*/ 	.word	0x00000000
	.align		4
        /*0024*/ 	.word	0xfffffffc


//--------------------- .nv.constant4             --------------------------
	.section	.nv.constant4,"a",@progbits
	.align	8
	.align		8
.nv.constant4:
        /*0000*/ 	.dword	vprintf
	.align		8
        /*0008*/ 	.dword	$str


//--------------------- .text._Z12helloFromGPUv   --------------------------
	.section	.text._Z12helloFromGPUv,"ax",@progbits
	.align	128
        .global         _Z12helloFromGPUv
        .type           _Z12helloFromGPUv,@function
        .size           _Z12helloFromGPUv,(.L_x_2 - _Z12helloFromGPUv)
        .other          _Z12helloFromGPUv,@"STO_CUDA_ENTRY STV_DEFAULT"
_Z12helloFromGPUv:
.text._Z12helloFromGPUv:
[----:B------:R-:W0:Y:S01]  /*0000*/  LDC R1, c[0x0][0x37c] ;  /* 0x0000df00ff017b82 */ /* 0x000e220000000800 */
[----:B------:R-:W1:Y:S01]  /*0010*/  S2R R8, SR_TID.X ;  /* 0x0000000000087919 */ /* 0x000e620000002100 */
[----:B0-----:R-:W-:Y:S01]  /*0020*/  VIADD R1, R1, 0xfffffff8 ;  /* 0xfffffff801017836 */ /* 0x001fe20000000000 */
[----:B------:R-:W-:Y:S01]  /*0030*/  MOV R0, 0x0 ;  /* 0x0000000000007802 */ /* 0x000fe20000000f00 */
[----:B------:R-:W0:Y:S01]  /*0040*/  LDCU UR4, c[0x0][0x2f8] ;  /* 0x00005f00ff0477ac */ /* 0x000e220008000800 */
[----:B------:R-:W1:Y:S03]  /*0050*/  S2R R9, SR_CTAID.X ;  /* 0x0000000000097919 */ /* 0x000e660000002500 */
[----:B------:R2:W3:Y:S01]  /*0060*/  LDC.64 R2, c[0x4][R0] ;  /* 0x0100000000027b82 */ /* 0x0004e20000000a00 */
[----:B------:R-:W4:Y:S01]  /*0070*/  LDCU.64 UR6, c[0x4][0x8] ;  /* 0x01000100ff0677ac */ /* 0x000f220008000a00 */
[----:B------:R-:W5:Y:S01]  /*0080*/  LDCU UR5, c[0x0][0x2fc] ;  /* 0x00005f80ff0577ac */ /* 0x000f620008000800 */
[----:B0-----:R-:W-:Y:S01]  /*0090*/  IADD3 R6, P0, PT, R1, UR4, RZ ;  /* 0x0000000401067c10 */ /* 0x001fe2000ff1e0ff */
[----:B----4-:R-:W-:Y:S01]  /*00a0*/  IMAD.U32 R4, RZ, RZ, UR6 ;  /* 0x00000006ff047e24 */ /* 0x010fe2000f8e00ff */
[----:B------:R-:W-:-:S03]  /*00b0*/  MOV R5, UR7 ;  /* 0x0000000700057c02 */ /* 0x000fc60008000f00 */
[----:B-----5:R-:W-:Y:S01]  /*00c0*/  IMAD.X R7, RZ, RZ, UR5, P0 ;  /* 0x00000005ff077e24 */ /* 0x020fe200080e06ff */
[----:B-1----:R2:W-:Y:S07]  /*00d0*/  STL.64 [R1], R8 ;  /* 0x0000000801007387 */ /* 0x0025ee0000100a00 */
[----:B------:R-:W-:-:S07]  /*00e0*/  LEPC R20, `(.L_x_0) ;  /* 0x000000001014794e */ /* 0x000fce0000000000 */
[----:B--23--:R-:W-:Y:S05]  /*00f0*/  CALL.ABS.NOINC R2 ;  /* 0x0000000002007343 */ /* 0x00cfea0003c00000 */
.L_x_0:
[----:B------:R-:W-:Y:S05]  /*0100*/  EXIT ;  /* 0x000000000000794d */ /* 0x000fea0003800000 */
.L_x_1:
[----:B------:R-:W-:-:S00]  /*0110*/  BRA `(.L_x_1) ;  /* 0xfffffffc00fc7947 */ /* 0x000fc0000383ffff */
[----:B------:R-:W-:-:S00]  /*0120*/  NOP ;  /* 0x0000000000007918 */ /* 0x000fc00000000000 */
        /* <DEDUP_REMOVED lines=13> */
.L_x_2:


//--------------------- .nv.global.init           --------------------------
	.section	.nv.global.init,"aw",@progbits
.nv.global.init:
	.type		$str,@object
	.size		$str,(.L_0 - $str)
$str:
        /*0000*/ 	.byte	0x48, 0x65, 0x6c, 0x6c, 0x6f, 0x2c, 0x20, 0x47, 0x50, 0x55, 0x20, 0x57, 0x6f, 0x72, 0x6c, 0x64
        /*0010*/ 	.byte	0x20, 0x66, 0x72, 0x6f, 0x6d, 0x20, 0x74, 0x68, 0x72, 0x65, 0x61, 0x64, 0x20, 0x25, 0x64, 0x20
        /*0020*/ 	.byte	0x69, 0x6e, 0x20, 0x62, 0x6c, 0x6f, 0x63, 0x6b, 0x20, 0x25, 0x64, 0x21, 0x0a, 0x00
.L_0:


//--------------------- .nv.shared.reserved.0     --------------------------
	.section	.nv.shared.reserved.0,"aw",@nobits
	.weak		__nv_reservedSMEM_offset_0_alias
	.size		__nv_reservedSMEM_offset_0_alias, 0, 64
	.other		__nv_reservedSMEM_offset_0_alias,@"STO_CUDA_RESERVED_SHARED STV_DEFAULT"
__nv_reservedSMEM_offset_0_alias:
	.zero		0
	.zero		64


//--------------------- .nv.constant0._Z12helloFromGPUv --------------------------
	.section	.nv.constant0._Z12helloFromGPUv,"a",@progbits
	.sectionflags	@""
	.align	4
.nv.constant0._Z12helloFromGPUv:
	.zero		896


//--------------------- SYMBOLS --------------------------

	.type		.nv.reservedSmem.offset0,@object
	.size		.nv.reservedSmem.offset0,0x4
	.type		vprintf,@function
